	.headerflags	@"EF_CUDA_TEXMODE_UNIFIED EF_CUDA_64BIT_ADDRESS EF_CUDA_ACCELERATORS EF_CUDA_SM90 EF_CUDA_VIRTUAL_SM(EF_CUDA_SM90)"
	.elftype	@"ET_EXEC"


//--------------------- .nv.info                  --------------------------
	.section	.nv.info,"",@"SHT_CUDA_INFO"
	.align	4


	//----- nvinfo : EIATTR_REGCOUNT
	.align		4
        /*0000*/ 	.byte	0x04, 0x2f
        /*0002*/ 	.short	(.L_1 - .L_0)
	.align		4
.L_0:
        /*0004*/ 	.word	index@(triton_poi_fused_reflection_pad2d_4)
        /*0008*/ 	.word	0x0000000e


	//----- nvinfo : EIATTR_MIN_STACK_SIZE
	.align		4
.L_1:
        /*000c*/ 	.byte	0x04, 0x12
        /*000e*/ 	.short	(.L_3 - .L_2)
	.align		4
.L_2:
        /*0010*/ 	.word	index@(triton_poi_fused_reflection_pad2d_4)
        /*0014*/ 	.word	0x00000000


	//----- nvinfo : EIATTR_FRAME_SIZE
	.align		4
.L_3:
        /*0018*/ 	.byte	0x04, 0x11
        /*001a*/ 	.short	(.L_5 - .L_4)
	.align		4
.L_4:
        /*001c*/ 	.word	index@(triton_poi_fused_reflection_pad2d_4)
        /*0020*/ 	.word	0x00000000


	//----- nvinfo : EIATTR_MIN_STACK_SIZE
	.align		4
.L_5:
        /*0024*/ 	.byte	0x04, 0x12
        /*0026*/ 	.short	(.L_7 - .L_6)
	.align		4
.L_6:
        /*0028*/ 	.word	index@(triton_poi_fused_reflection_pad2d_4)
        /*002c*/ 	.word	0x00000000
.L_7:


//--------------------- .nv.info.triton_poi_fused_reflection_pad2d_4 --------------------------
	.section	.nv.info.triton_poi_fused_reflection_pad2d_4,"",@"SHT_CUDA_INFO"
	.sectionflags	@""
	.align	4


	//----- nvinfo : EIATTR_CUDA_API_VERSION
	.align		4
        /*0000*/ 	.byte	0x04, 0x37
        /*0002*/ 	.short	(.L_9 - .L_8)
.L_8:
        /*0004*/ 	.word	0x0000007c


	//----- nvinfo : EIATTR_KPARAM_INFO
	.align		4
.L_9:
        /*0008*/ 	.byte	0x04, 0x17
        /*000a*/ 	.short	(.L_11 - .L_10)
.L_10:
        /*000c*/ 	.word	0x00000000
        /*0010*/ 	.short	0x0002
        /*0012*/ 	.short	0x0010
        /*0014*/ 	.byte	0x00, 0xf0, 0x11, 0x00


	//----- nvinfo : EIATTR_KPARAM_INFO
	.align		4
.L_11:
        /*0018*/ 	.byte	0x04, 0x17
        /*001a*/ 	.short	(.L_13 - .L_12)
.L_12:
        /*001c*/ 	.word	0x00000000
        /*0020*/ 	.short	0x0001
        /*0022*/ 	.short	0x0008
        /*0024*/ 	.byte	0x00, 0xf4, 0x21, 0x00


	//----- nvinfo : EIATTR_KPARAM_INFO
	.align		4
.L_13:
        /*0028*/ 	.byte	0x04, 0x17
        /*002a*/ 	.short	(.L_15 - .L_14)
.L_14:
        /*002c*/ 	.word	0x00000000
        /*0030*/ 	.short	0x0000
        /*0032*/ 	.short	0x0000
        /*0034*/ 	.byte	0x00, 0xf4, 0x21, 0x00


	//----- nvinfo : EIATTR_SPARSE_MMA_MASK
	.align		4
.L_15:
        /*0038*/ 	.byte	0x03, 0x50
        /*003a*/ 	.short	0x0000


	//----- nvinfo : EIATTR_MAXREG_COUNT
	.align		4
        /*003c*/ 	.byte	0x03, 0x1b
        /*003e*/ 	.short	0x00ff


	//----- nvinfo : EIATTR_EXIT_INSTR_OFFSETS
	.align		4
        /*0040*/ 	.byte	0x04, 0x1c
        /*0042*/ 	.short	(.L_17 - .L_16)


	//   ....[0]....
.L_16:
        /*0044*/ 	.word	0x00000360


	//   ....[1]....
        /*0048*/ 	.word	0x00000380


	//----- nvinfo : EIATTR_REQNTID
	.align		4
.L_17:
        /*004c*/ 	.byte	0x04, 0x10
        /*004e*/ 	.short	(.L_19 - .L_18)
.L_18:
        /*0050*/ 	.word	0x00000100
        /*0054*/ 	.word	0x00000001
        /*0058*/ 	.word	0x00000001


	//----- nvinfo : EIATTR_CBANK_PARAM_SIZE
	.align		4
.L_19:
        /*005c*/ 	.byte	0x03, 0x19
        /*005e*/ 	.short	0x0014


	//----- nvinfo : EIATTR_PARAM_CBANK
	.align		4
        /*0060*/ 	.byte	0x04, 0x0a
        /*0062*/ 	.short	(.L_21 - .L_20)
	.align		4
.L_20:
        /*0064*/ 	.word	index@(.nv.constant0.triton_poi_fused_reflection_pad2d_4)
        /*0068*/ 	.short	0x0210
        /*006a*/ 	.short	0x0014


	//----- nvinfo : EIATTR_SW_WAR
	.align		4
.L_21:
        /*006c*/ 	.byte	0x04, 0x36
        /*006e*/ 	.short	(.L_23 - .L_22)
.L_22:
        /*0070*/ 	.word	0x00000008
.L_23:


//--------------------- .nv.callgraph             --------------------------
	.section	.nv.callgraph,"",@"SHT_CUDA_CALLGRAPH"
	.align	4
	.sectionentsize	8
	.align		4
        /*0000*/ 	.word	0x00000000
	.align		4
        /*0004*/ 	.word	0xffffffff
	.align		4
        /*0008*/ 	.word	0x00000000
	.align		4
        /*000c*/ 	.word	0xfffffffe
	.align		4
        /*0010*/ 	.word	0x00000000
	.align		4
        /*0014*/ 	.word	0xfffffffd
	.align		4
        /*0018*/ 	.word	0x00000000
	.align		4
        /*001c*/ 	.word	0xfffffffc


//--------------------- .text.triton_poi_fused_reflection_pad2d_4 --------------------------
	.section	.text.triton_poi_fused_reflection_pad2d_4,"ax",@progbits
	.align	128
        .global         triton_poi_fused_reflection_pad2d_4
        .type           triton_poi_fused_reflection_pad2d_4,@function
        .size           triton_poi_fused_reflection_pad2d_4,(.L_x_1 - triton_poi_fused_reflection_pad2d_4)
        .other          triton_poi_fused_reflection_pad2d_4,@"STO_CUDA_ENTRY STV_DEFAULT"
triton_poi_fused_reflection_pad2d_4:
.text.triton_poi_fused_reflection_pad2d_4:
[----:B------:R-:W0:Y:S02]  /*0000*/  LDC R1, c[0x0][0x28] ;  /* 0x00000a00ff017b82 */ /* 0x000e240000000800 */
[----:B------:R-:W1:Y:S01]  /*0010*/  S2R R0, SR_TID.X ;  /* 0x0000000000007919 */ /* 0x000e620000002100 */
[----:B------:R-:W-:Y:S01]  /*0020*/  HFMA2.MMA R2, -RZ, RZ, 0, 0 ;  /* 0x00000000ff027435 */ /* 0x000fe200000001ff */
[----:B------:R-:W-:Y:S01]  /*0030*/  IMAD.MOV.U32 R4, RZ, RZ, RZ ;  /* 0x000000ffff047224 */ /* 0x000fe200078e00ff */
[----:B------:R-:W-:Y:S01]  /*0040*/  ULDC.64 UR4, c[0x0][0x208] ;  /* 0x0000820000047ab9 */ /* 0x000fe20000000a00 */
[----:B------:R-:W2:Y:S01]  /*0050*/  S2R R3, SR_CTAID.X ;  /* 0x0000000000037919 */ /* 0x000ea20000002500 */
[----:B-1----:R-:W-:-:S05]  /*0060*/  IMAD.SHL.U32 R0, R0, 0x2, RZ ;  /* 0x0000000200007824 */ /* 0x002fca00078e00ff */
[----:B------:R-:W-:-:S05]  /*0070*/  LOP3.LUT R0, R0, 0x1fe, RZ, 0xc0, !PT ;  /* 0x000001fe00007812 */ /* 0x000fca00078ec0ff */
[----:B--2---:R-:W-:-:S04]  /*0080*/  IMAD R3, R3, 0x200, R0 ;  /* 0x0000020003037824 */ /* 0x004fc800078e0200 */
[C---:B------:R-:W-:Y:S01]  /*0090*/  IMAD.HI R6, R3.reuse, -0x15f15f15, R2 ;  /* 0xea0ea0eb03067827 */ /* 0x040fe200078e0202 */
[----:B------:R-:W-:-:S03]  /*00a0*/  ISETP.GE.AND P0, PT, R3, 0x13240, PT ;  /* 0x000132400300780c */ /* 0x000fc60003f06270 */
[----:B------:R-:W-:Y:S01]  /*00b0*/  VIADD R5, R3, 0x1 ;  /* 0x0000000103057836 */ /* 0x000fe20000000000 */
[----:B------:R-:W-:-:S03]  /*00c0*/  SHF.R.U32.HI R7, RZ, 0x1f, R6 ;  /* 0x0000001fff077819 */ /* 0x000fc60000011606 */
[----:B------:R-:W-:Y:S01]  /*00d0*/  IMAD.HI R0, R5, -0x15f15f15, R4 ;  /* 0xea0ea0eb05007827 */ /* 0x000fe200078e0204 */
[----:B------:R-:W-:Y:S02]  /*00e0*/  LEA.HI.SX32 R7, R6, R7, 0x1a ;  /* 0x0000000706077211 */ /* 0x000fe400078fd2ff */
[----:B------:R-:W-:Y:S02]  /*00f0*/  MOV R6, RZ ;  /* 0x000000ff00067202 */ /* 0x000fe40000000f00 */
[----:B------:R-:W-:-:S03]  /*0100*/  SHF.R.U32.HI R9, RZ, 0x1f, R0 ;  /* 0x0000001fff097819 */ /* 0x000fc60000011600 */
[----:B------:R-:W-:Y:S01]  /*0110*/  IMAD.HI R2, R7, -0x15f15f15, R6 ;  /* 0xea0ea0eb07027827 */ /* 0x000fe200078e0206 */
[----:B------:R-:W-:-:S03]  /*0120*/  LEA.HI.SX32 R9, R0, R9, 0x1a ;  /* 0x0000000900097211 */ /* 0x000fc600078fd2ff */
[----:B------:R-:W-:Y:S01]  /*0130*/  IMAD R0, R7, -0x46, R3 ;  /* 0xffffffba07007824 */ /* 0x000fe200078e0203 */
[----:B------:R-:W-:Y:S01]  /*0140*/  SHF.R.U32.HI R11, RZ, 0x1f, R2 ;  /* 0x0000001fff0b7819 */ /* 0x000fe20000011602 */
[----:B------:R-:W-:Y:S02]  /*0150*/  IMAD R9, R9, -0x46, R5 ;  /* 0xffffffba09097824 */ /* 0x000fe400078e0205 */
[----:B------:R-:W1:Y:S01]  /*0160*/  LDC.64 R4, c[0x0][0x210] ;  /* 0x00008400ff047b82 */ /* 0x000e620000000a00 */
[----:B------:R-:W-:Y:S01]  /*0170*/  LEA.HI.SX32 R11, R2, R11, 0x1a ;  /* 0x0000000b020b7211 */ /* 0x000fe200078fd2ff */
[----:B------:R-:W-:Y:S02]  /*0180*/  VIADD R2, R0, 0xfffffffd ;  /* 0xfffffffd00027836 */ /* 0x000fe40000000000 */
[----:B------:R-:W-:Y:S02]  /*0190*/  VIADD R9, R9, 0xfffffffd ;  /* 0xfffffffd09097836 */ /* 0x000fe40000000000 */
[----:B------:R-:W-:Y:S01]  /*01a0*/  IMAD R11, R11, -0x46, R7 ;  /* 0xffffffba0b0b7824 */ /* 0x000fe200078e0207 */
[----:B------:R-:W-:Y:S01]  /*01b0*/  IABS R6, R2 ;  /* 0x0000000200067213 */ /* 0x000fe20000000000 */
[----:B------:R-:W-:Y:S01]  /*01c0*/  IMAD.HI R0, R3, 0x6aff5f81, RZ ;  /* 0x6aff5f8103007827 */ /* 0x000fe200078e02ff */
[----:B------:R-:W-:-:S02]  /*01d0*/  IABS R2, R9 ;  /* 0x0000000900027213 */ /* 0x000fc40000000000 */
[----:B------:R-:W-:Y:S01]  /*01e0*/  IADD3 R11, R11, -0x3, RZ ;  /* 0xfffffffd0b0b7810 */ /* 0x000fe20007ffe0ff */
[----:B------:R-:W-:Y:S01]  /*01f0*/  VIADD R6, R6, 0xffffffc1 ;  /* 0xffffffc106067836 */ /* 0x000fe20000000000 */
[----:B------:R-:W-:Y:S01]  /*0200*/  SHF.R.U32.HI R7, RZ, 0x1f, R0 ;  /* 0x0000001fff077819 */ /* 0x000fe20000011600 */
[----:B------:R-:W-:Y:S01]  /*0210*/  VIADD R2, R2, 0xffffffc1 ;  /* 0xffffffc102027836 */ /* 0x000fe20000000000 */
[----:B------:R-:W-:Y:S02]  /*0220*/  IABS R8, R11 ;  /* 0x0000000b00087213 */ /* 0x000fe40000000000 */
[----:B------:R-:W-:Y:S02]  /*0230*/  CS2R R10, SRZ ;  /* 0x00000000000a7805 */ /* 0x000fe4000001ff00 */
[----:B------:R-:W-:Y:S02]  /*0240*/  LEA.HI R7, R0, R7, RZ, 0x15 ;  /* 0x0000000700077211 */ /* 0x000fe400078fa8ff */
[----:B------:R-:W-:-:S02]  /*0250*/  IABS R6, R6 ;  /* 0x0000000600067213 */ /* 0x000fc40000000000 */
[----:B------:R-:W-:Y:S02]  /*0260*/  IADD3 R0, R8, -0x3f, RZ ;  /* 0xffffffc108007810 */ /* 0x000fe40007ffe0ff */
[----:B------:R-:W-:Y:S01]  /*0270*/  IABS R8, R2 ;  /* 0x0000000200087213 */ /* 0x000fe20000000000 */
[----:B------:R-:W-:Y:S01]  /*0280*/  IMAD.MOV.U32 R2, RZ, RZ, R6 ;  /* 0x000000ffff027224 */ /* 0x000fe200078e0006 */
[----:B------:R-:W-:Y:S02]  /*0290*/  LEA R7, R7, 0xfff, 0xc ;  /* 0x00000fff07077811 */ /* 0x000fe400078e60ff */
[----:B------:R-:W-:Y:S02]  /*02a0*/  MOV R6, R8 ;  /* 0x0000000800067202 */ /* 0x000fe40000000f00 */
[----:B------:R-:W-:Y:S01]  /*02b0*/  IABS R9, R0 ;  /* 0x0000000000097213 */ /* 0x000fe20000000000 */
[----:B------:R-:W-:Y:S01]  /*02c0*/  IMAD.IADD R0, R7, 0x1, -R2 ;  /* 0x0000000107007824 */ /* 0x000fe200078e0a02 */
[----:B------:R-:W-:-:S03]  /*02d0*/  IADD3 R2, R7, -R6, RZ ;  /* 0x8000000607027210 */ /* 0x000fc60007ffe0ff */
[C---:B------:R-:W-:Y:S02]  /*02e0*/  IMAD R7, R9.reuse, -0x40, R0 ;  /* 0xffffffc009077824 */ /* 0x040fe400078e0200 */
[----:B------:R-:W-:Y:S02]  /*02f0*/  IMAD R9, R9, -0x40, R2 ;  /* 0xffffffc009097824 */ /* 0x000fe400078e0202 */
[----:B-1----:R-:W-:-:S04]  /*0300*/  IMAD.WIDE R6, R7, 0x4, R4 ;  /* 0x0000000407067825 */ /* 0x002fc800078e0204 */
[----:B------:R-:W-:Y:S01]  /*0310*/  IMAD.WIDE R4, R9, 0x4, R4 ;  /* 0x0000000409047825 */ /* 0x000fe200078e0204 */
[----:B------:R1:W5:Y:S01]  /*0320*/  @!P0 LDG.E.EL R10, desc[UR4][R6.64] ;  /* 0x00000004060a8981 */ /* 0x000362000c2e1900 */
[----:B------:R-:W2:Y:S03]  /*0330*/  LDC.64 R8, c[0x0][0x218] ;  /* 0x00008600ff087b82 */ /* 0x000ea60000000a00 */
[----:B------:R1:W5:Y:S01]  /*0340*/  @!P0 LDG.E.EL R11, desc[UR4][R4.64] ;  /* 0x00000004040b8981 */ /* 0x000362000c2e1900 */
[----:B--2---:R-:W-:Y:S01]  /*0350*/  IMAD.WIDE R2, R3, 0x4, R8 ;  /* 0x0000000403027825 */ /* 0x004fe200078e0208 */
[----:B-1----:R-:W-:Y:S06]  /*0360*/  @P0 EXIT ;  /* 0x000000000000094d */ /* 0x002fec0003800000 */
[----:B-----5:R-:W-:Y:S01]  /*0370*/  STG.E.64 desc[UR4][R2.64], R10 ;  /* 0x0000000a02007986 */ /* 0x020fe2000c101b04 */
[----:B------:R-:W-:Y:S05]  /*0380*/  EXIT ;  /* 0x000000000000794d */ /* 0x000fea0003800000 */
.L_x_0:
[----:B------:R-:W-:-:S00]  /*0390*/  BRA `(.L_x_0) ;  /* 0xfffffffc00fc7947 */ /* 0x000fc0000383ffff */
[----:B------:R-:W-:-:S00]  /*03a0*/  NOP ;  /* 0x0000000000007918 */ /* 0x000fc00000000000 */
        /* <DEDUP_REMOVED lines=13> */
.L_x_1:


//--------------------- .nv.constant0.triton_poi_fused_reflection_pad2d_4 --------------------------
	.section	.nv.constant0.triton_poi_fused_reflection_pad2d_4,"a",@progbits
	.sectionflags	@""
	.align	4
.nv.constant0.triton_poi_fused_reflection_pad2d_4:
	.zero		548
